//
// Generated by NVIDIA NVVM Compiler
//
// Compiler Build ID: CL-36424714
// Cuda compilation tools, release 13.0, V13.0.88
// Based on NVVM 20.0.0
//

.version 9.0
.target sm_100
.address_size 64

	// .globl	_Z15matrix_multiplyPfS_S_iii

.visible .entry _Z15matrix_multiplyPfS_S_iii(
	.param .u64 .ptr .align 1 _Z15matrix_multiplyPfS_S_iii_param_0,
	.param .u64 .ptr .align 1 _Z15matrix_multiplyPfS_S_iii_param_1,
	.param .u64 .ptr .align 1 _Z15matrix_multiplyPfS_S_iii_param_2,
	.param .u32 _Z15matrix_multiplyPfS_S_iii_param_3,
	.param .u32 _Z15matrix_multiplyPfS_S_iii_param_4,
	.param .u32 _Z15matrix_multiplyPfS_S_iii_param_5
)
{
	.reg .pred 	%p<13>;
	.reg .b32 	%r<42>;
	.reg .b32 	%f<68>;
	.reg .b64 	%rd<40>;

	ld.param.u64 	%rd5, [_Z15matrix_multiplyPfS_S_iii_param_0];
	ld.param.u64 	%rd6, [_Z15matrix_multiplyPfS_S_iii_param_1];
	ld.param.u64 	%rd4, [_Z15matrix_multiplyPfS_S_iii_param_2];
	ld.param.u32 	%r22, [_Z15matrix_multiplyPfS_S_iii_param_3];
	ld.param.u32 	%r20, [_Z15matrix_multiplyPfS_S_iii_param_4];
	ld.param.u32 	%r21, [_Z15matrix_multiplyPfS_S_iii_param_5];
	cvta.to.global.u64 	%rd1, %rd6;
	cvta.to.global.u64 	%rd2, %rd5;
	mov.u32 	%r23, %ctaid.y;
	mov.u32 	%r24, %tid.y;
	mad.lo.s32 	%r1, %r23, %r23, %r24;
	mov.u32 	%r25, %ctaid.x;
	mov.u32 	%r26, %tid.x;
	mad.lo.s32 	%r2, %r25, %r25, %r26;
	setp.ge.s32 	%p1, %r1, %r22;
	setp.ge.s32 	%p2, %r2, %r20;
	or.pred  	%p3, %p1, %p2;
	@%p3 bra 	$L__BB0_14;
	setp.lt.s32 	%p4, %r21, 1;
	mov.f32 	%f67, 0f00000000;
	@%p4 bra 	$L__BB0_13;
	mul.lo.s32 	%r3, %r21, %r1;
	and.b32  	%r4, %r21, 7;
	setp.lt.u32 	%p5, %r21, 8;
	mov.f32 	%f67, 0f00000000;
	mov.b32 	%r40, 0;
	@%p5 bra 	$L__BB0_5;
	and.b32  	%r40, %r21, 2147483640;
	neg.s32 	%r38, %r40;
	shl.b32 	%r7, %r20, 3;
	add.s64 	%rd3, %rd2, 16;
	mov.f32 	%f67, 0f00000000;
	mul.wide.s32 	%rd11, %r20, 4;
	mov.u32 	%r36, %r3;
	mov.u32 	%r37, %r2;
$L__BB0_4:
	.pragma "nounroll";
	mul.wide.s32 	%rd7, %r36, 4;
	add.s64 	%rd8, %rd3, %rd7;
	ld.global.f32 	%f17, [%rd8+-16];
	mul.wide.s32 	%rd9, %r37, 4;
	add.s64 	%rd10, %rd1, %rd9;
	ld.global.f32 	%f18, [%rd10];
	fma.rn.f32 	%f19, %f17, %f18, %f67;
	ld.global.f32 	%f20, [%rd8+-12];
	add.s64 	%rd12, %rd10, %rd11;
	ld.global.f32 	%f21, [%rd12];
	fma.rn.f32 	%f22, %f20, %f21, %f19;
	ld.global.f32 	%f23, [%rd8+-8];
	add.s64 	%rd13, %rd12, %rd11;
	ld.global.f32 	%f24, [%rd13];
	fma.rn.f32 	%f25, %f23, %f24, %f22;
	ld.global.f32 	%f26, [%rd8+-4];
	add.s64 	%rd14, %rd13, %rd11;
	ld.global.f32 	%f27, [%rd14];
	fma.rn.f32 	%f28, %f26, %f27, %f25;
	ld.global.f32 	%f29, [%rd8];
	add.s64 	%rd15, %rd14, %rd11;
	ld.global.f32 	%f30, [%rd15];
	fma.rn.f32 	%f31, %f29, %f30, %f28;
	ld.global.f32 	%f32, [%rd8+4];
	add.s64 	%rd16, %rd15, %rd11;
	ld.global.f32 	%f33, [%rd16];
	fma.rn.f32 	%f34, %f32, %f33, %f31;
	ld.global.f32 	%f35, [%rd8+8];
	add.s64 	%rd17, %rd16, %rd11;
	ld.global.f32 	%f36, [%rd17];
	fma.rn.f32 	%f37, %f35, %f36, %f34;
	ld.global.f32 	%f38, [%rd8+12];
	add.s64 	%rd18, %rd17, %rd11;
	ld.global.f32 	%f39, [%rd18];
	fma.rn.f32 	%f67, %f38, %f39, %f37;
	add.s32 	%r38, %r38, 8;
	add.s32 	%r37, %r37, %r7;
	add.s32 	%r36, %r36, 8;
	setp.ne.s32 	%p6, %r38, 0;
	@%p6 bra 	$L__BB0_4;
$L__BB0_5:
	setp.eq.s32 	%p7, %r4, 0;
	@%p7 bra 	$L__BB0_13;
	and.b32  	%r15, %r21, 3;
	setp.lt.u32 	%p8, %r4, 4;
	@%p8 bra 	$L__BB0_8;
	add.s32 	%r28, %r40, %r3;
	mul.wide.s32 	%rd19, %r28, 4;
	add.s64 	%rd20, %rd2, %rd19;
	ld.global.f32 	%f41, [%rd20];
	mad.lo.s32 	%r29, %r40, %r20, %r2;
	mul.wide.s32 	%rd21, %r29, 4;
	add.s64 	%rd22, %rd1, %rd21;
	ld.global.f32 	%f42, [%rd22];
	fma.rn.f32 	%f43, %f41, %f42, %f67;
	ld.global.f32 	%f44, [%rd20+4];
	mul.wide.s32 	%rd23, %r20, 4;
	add.s64 	%rd24, %rd22, %rd23;
	ld.global.f32 	%f45, [%rd24];
	fma.rn.f32 	%f46, %f44, %f45, %f43;
	ld.global.f32 	%f47, [%rd20+8];
	add.s64 	%rd25, %rd24, %rd23;
	ld.global.f32 	%f48, [%rd25];
	fma.rn.f32 	%f49, %f47, %f48, %f46;
	ld.global.f32 	%f50, [%rd20+12];
	add.s64 	%rd26, %rd25, %rd23;
	ld.global.f32 	%f51, [%rd26];
	fma.rn.f32 	%f67, %f50, %f51, %f49;
	add.s32 	%r40, %r40, 4;
$L__BB0_8:
	setp.eq.s32 	%p9, %r15, 0;
	@%p9 bra 	$L__BB0_13;
	setp.eq.s32 	%p10, %r15, 1;
	@%p10 bra 	$L__BB0_11;
	add.s32 	%r30, %r40, %r3;
	mul.wide.s32 	%rd27, %r30, 4;
	add.s64 	%rd28, %rd2, %rd27;
	ld.global.f32 	%f53, [%rd28];
	mad.lo.s32 	%r31, %r40, %r20, %r2;
	mul.wide.s32 	%rd29, %r31, 4;
	add.s64 	%rd30, %rd1, %rd29;
	ld.global.f32 	%f54, [%rd30];
	fma.rn.f32 	%f55, %f53, %f54, %f67;
	ld.global.f32 	%f56, [%rd28+4];
	mul.wide.s32 	%rd31, %r20, 4;
	add.s64 	%rd32, %rd30, %rd31;
	ld.global.f32 	%f57, [%rd32];
	fma.rn.f32 	%f67, %f56, %f57, %f55;
	add.s32 	%r40, %r40, 2;
$L__BB0_11:
	and.b32  	%r32, %r21, 1;
	setp.eq.b32 	%p11, %r32, 1;
	not.pred 	%p12, %p11;
	@%p12 bra 	$L__BB0_13;
	add.s32 	%r33, %r40, %r3;
	mul.wide.s32 	%rd33, %r33, 4;
	add.s64 	%rd34, %rd2, %rd33;
	ld.global.f32 	%f58, [%rd34];
	mad.lo.s32 	%r34, %r40, %r20, %r2;
	mul.wide.s32 	%rd35, %r34, 4;
	add.s64 	%rd36, %rd1, %rd35;
	ld.global.f32 	%f59, [%rd36];
	fma.rn.f32 	%f67, %f58, %f59, %f67;
$L__BB0_13:
	mad.lo.s32 	%r35, %r20, %r1, %r2;
	cvta.to.global.u64 	%rd37, %rd4;
	mul.wide.s32 	%rd38, %r35, 4;
	add.s64 	%rd39, %rd37, %rd38;
	st.global.f32 	[%rd39], %f67;
$L__BB0_14:
	ret;

}


// ===== COMPILED SASS (sm_100) =====

	.target	sm_100

	.elftype	@"ET_EXEC"


//--------------------- .note.nv.tkinfo           --------------------------
	.section	.note.nv.tkinfo,"",@"SHT_NOTE"
	.sectionflags	@"SHF_NOTE_NV_TKINFO"
	.tkinfo
        /*0018*/ 	.word	0x00000002
        /*0030*/ 	.string	""
        /*0030*/ 	.string	"ptxas"
        /*0030*/ 	.string	"Cuda compilation tools, release 13.0, V13.0.88"
        /*0030*/ 	.string	"Build cuda_13.0.r13.0/compiler.36424714_0"
        /*0030*/ 	.string	"-arch sm_100 -m 64 "



//--------------------- .note.nv.cuinfo           --------------------------
	.section	.note.nv.cuinfo,"",@"SHT_NOTE"
	.sectionflags	@"SHF_NOTE_NV_CUINFO"
        /*0018*/ 	.short	0x0002
        /*001a*/ 	.short	0x0064
        /*001c*/ 	.short	0x0082
	.zero		2


//--------------------- .nv.info                  --------------------------
	.section	.nv.info,"",@"SHT_CUDA_INFO"
	.align	4


	//----- nvinfo : EIATTR_REGCOUNT
	.align		4
        /*0000*/ 	.byte	0x04, 0x2f
        /*0002*/ 	.short	(.L_1 - .L_0)
	.align		4
.L_0:
        /*0004*/ 	.word	index@(_Z15matrix_multiplyPfS_S_iii)
        /*0008*/ 	.word	0x00000020


	//----- nvinfo : EIATTR_FRAME_SIZE
	.align		4
.L_1:
        /*000c*/ 	.byte	0x04, 0x11
        /*000e*/ 	.short	(.L_3 - .L_2)
	.align		4
.L_2:
        /*0010*/ 	.word	index@(_Z15matrix_multiplyPfS_S_iii)
        /*0014*/ 	.word	0x00000000


	//----- nvinfo : EIATTR_MIN_STACK_SIZE
	.align		4
.L_3:
        /*0018*/ 	.byte	0x04, 0x12
        /*001a*/ 	.short	(.L_5 - .L_4)
	.align		4
.L_4:
        /*001c*/ 	.word	index@(_Z15matrix_multiplyPfS_S_iii)
        /*0020*/ 	.word	0x00000000
.L_5:


//--------------------- .nv.compat                --------------------------
	.section	.nv.compat,"",@"SHT_CUDA_COMPAT_INFO"
	.align	4
        /*0000*/ 	.byte	0x02, 0x09, 0x00, 0x00, 0x02, 0x02, 0x01, 0x00, 0x02, 0x05, 0x05, 0x00, 0x03, 0x07, 0x01, 0x01
        /*0010*/ 	.byte	0x02, 0x03, 0x00, 0x00, 0x02, 0x06, 0x01, 0x00, 0x04, 0x0b, 0x08, 0x00, 0x09, 0x00, 0x00, 0x00
        /*0020*/ 	.byte	0x00, 0x00, 0x00, 0x00


//--------------------- .nv.info._Z15matrix_multiplyPfS_S_iii --------------------------
	.section	.nv.info._Z15matrix_multiplyPfS_S_iii,"",@"SHT_CUDA_INFO"
	.sectionflags	@""
	.align	4


	//----- nvinfo : EIATTR_CUDA_API_VERSION
	.align		4
        /*0000*/ 	.byte	0x04, 0x37
        /*0002*/ 	.short	(.L_7 - .L_6)
.L_6:
        /*0004*/ 	.word	0x00000082


	//----- nvinfo : EIATTR_KPARAM_INFO
	.align		4
.L_7:
        /*0008*/ 	.byte	0x04, 0x17
        /*000a*/ 	.short	(.L_9 - .L_8)
.L_8:
        /*000c*/ 	.word	0x00000000
        /*0010*/ 	.short	0x0005
        /*0012*/ 	.short	0x0020
        /*0014*/ 	.byte	0x00, 0xf0, 0x11, 0x00


	//----- nvinfo : EIATTR_KPARAM_INFO
	.align		4
.L_9:
        /*0018*/ 	.byte	0x04, 0x17
        /*001a*/ 	.short	(.L_11 - .L_10)
.L_10:
        /*001c*/ 	.word	0x00000000
        /*0020*/ 	.short	0x0004
        /*0022*/ 	.short	0x001c
        /*0024*/ 	.byte	0x00, 0xf0, 0x11, 0x00


	//----- nvinfo : EIATTR_KPARAM_INFO
	.align		4
.L_11:
        /*0028*/ 	.byte	0x04, 0x17
        /*002a*/ 	.short	(.L_13 - .L_12)
.L_12:
        /*002c*/ 	.word	0x00000000
        /*0030*/ 	.short	0x0003
        /*0032*/ 	.short	0x0018
        /*0034*/ 	.byte	0x00, 0xf0, 0x11, 0x00


	//----- nvinfo : EIATTR_KPARAM_INFO
	.align		4
.L_13:
        /*0038*/ 	.byte	0x04, 0x17
        /*003a*/ 	.short	(.L_15 - .L_14)
.L_14:
        /*003c*/ 	.word	0x00000000
        /*0040*/ 	.short	0x0002
        /*0042*/ 	.short	0x0010
        /*0044*/ 	.byte	0x00, 0xf5, 0x21, 0x00


	//----- nvinfo : EIATTR_KPARAM_INFO
	.align		4
.L_15:
        /*0048*/ 	.byte	0x04, 0x17
        /*004a*/ 	.short	(.L_17 - .L_16)
.L_16:
        /*004c*/ 	.word	0x00000000
        /*0050*/ 	.short	0x0001
        /*0052*/ 	.short	0x0008
        /*0054*/ 	.byte	0x00, 0xf5, 0x21, 0x00


	//----- nvinfo : EIATTR_KPARAM_INFO
	.align		4
.L_17:
        /*0058*/ 	.byte	0x04, 0x17
        /*005a*/ 	.short	(.L_19 - .L_18)
.L_18:
        /*005c*/ 	.word	0x00000000
        /*0060*/ 	.short	0x0000
        /*0062*/ 	.short	0x0000
        /*0064*/ 	.byte	0x00, 0xf5, 0x21, 0x00


	//----- nvinfo : EIATTR_SPARSE_MMA_MASK
	.align		4
.L_19:
        /*0068*/ 	.byte	0x03, 0x50
        /*006a*/ 	.short	0x0000


	//----- nvinfo : EIATTR_MAXREG_COUNT
	.align		4
        /*006c*/ 	.byte	0x03, 0x1b
        /*006e*/ 	.short	0x00ff


	//----- nvinfo : EIATTR_MERCURY_ISA_VERSION
	.align		4
        /*0070*/ 	.byte	0x03, 0x5f
        /*0072*/ 	.short	0x0101


	//----- nvinfo : EIATTR_VRC_CTA_INIT_COUNT
	.align		4
        /*0074*/ 	.byte	0x02, 0x4a
	.zero		1
	.zero		1


	//----- nvinfo : EIATTR_EXIT_INSTR_OFFSETS
	.align		4
        /*0078*/ 	.byte	0x04, 0x1c
        /*007a*/ 	.short	(.L_21 - .L_20)


	//   ....[0]....
.L_20:
        /*007c*/ 	.word	0x000000a0


	//   ....[1]....
        /*0080*/ 	.word	0x00000820


	//----- nvinfo : EIATTR_CBANK_PARAM_SIZE
	.align		4
.L_21:
        /*0084*/ 	.byte	0x03, 0x19
        /*0086*/ 	.short	0x0024


	//----- nvinfo : EIATTR_PARAM_CBANK
	.align		4
        /*0088*/ 	.byte	0x04, 0x0a
        /*008a*/ 	.short	(.L_23 - .L_22)
	.align		4
.L_22:
        /*008c*/ 	.word	index@(.nv.constant0._Z15matrix_multiplyPfS_S_iii)
        /*0090*/ 	.short	0x0380
        /*0092*/ 	.short	0x0024


	//----- nvinfo : EIATTR_SW_WAR
	.align		4
.L_23:
        /*0094*/ 	.byte	0x04, 0x36
        /*0096*/ 	.short	(.L_25 - .L_24)
.L_24:
        /*0098*/ 	.word	0x00000008
.L_25:


//--------------------- .nv.callgraph             --------------------------
	.section	.nv.callgraph,"",@"SHT_CUDA_CALLGRAPH"
	.align	4
	.sectionentsize	8
	.align		4
        /*0000*/ 	.word	0x00000000
	.align		4
        /*0004*/ 	.word	0xffffffff
	.align		4
        /*0008*/ 	.word	0x00000000
	.align		4
        /*000c*/ 	.word	0xfffffffe
	.align		4
        /*0010*/ 	.word	0x00000000
	.align		4
        /*0014*/ 	.word	0xfffffffd
	.align		4
        /*0018*/ 	.word	0x00000000
	.align		4
        /*001c*/ 	.word	0xfffffffc


//--------------------- .text._Z15matrix_multiplyPfS_S_iii --------------------------
	.section	.text._Z15matrix_multiplyPfS_S_iii,"ax",@progbits
	.align	128
        .global         _Z15matrix_multiplyPfS_S_iii
        .type           _Z15matrix_multiplyPfS_S_iii,@function
        .size           _Z15matrix_multiplyPfS_S_iii,(.L_x_5 - _Z15matrix_multiplyPfS_S_iii)
        .other          _Z15matrix_multiplyPfS_S_iii,@"STO_CUDA_ENTRY STV_DEFAULT"
_Z15matrix_multiplyPfS_S_iii:
.text._Z15matrix_multiplyPfS_S_iii:
[----:B------:R-:W-:Y:S01]  /*0000*/  LDC R1, c[0x0][0x37c] ;  /* 0x0000df00ff017b82 */ /* 0x000fe20000000800 */
[----:B------:R-:W0:Y:S07]  /*0010*/  S2R R16, SR_CTAID.X ;  /* 0x0000000000107919 */ /* 0x000e2e0000002500 */
[----:B------:R-:W1:Y:S01]  /*0020*/  LDC.64 R2, c[0x0][0x398] ;  /* 0x0000e600ff027b82 */ /* 0x000e620000000a00 */
[----:B------:R-:W0:Y:S01]  /*0030*/  S2R R7, SR_TID.X ;  /* 0x0000000000077919 */ /* 0x000e220000002100 */
[----:B------:R-:W2:Y:S01]  /*0040*/  S2R R0, SR_CTAID.Y ;  /* 0x0000000000007919 */ /* 0x000ea20000002600 */
[----:B------:R-:W2:Y:S01]  /*0050*/  S2R R5, SR_TID.Y ;  /* 0x0000000000057919 */ /* 0x000ea20000002200 */
[----:B0-----:R-:W-:-:S05]  /*0060*/  IMAD R16, R16, R16, R7 ;  /* 0x0000001010107224 */ /* 0x001fca00078e0207 */
[----:B-1----:R-:W-:Y:S01]  /*0070*/  ISETP.GE.AND P0, PT, R16, R3, PT ;  /* 0x000000031000720c */ /* 0x002fe20003f06270 */
[----:B--2---:R-:W-:-:S05]  /*0080*/  IMAD R0, R0, R0, R5 ;  /* 0x0000000000007224 */ /* 0x004fca00078e0205 */
[----:B------:R-:W-:-:S13]  /*0090*/  ISETP.GE.OR P0, PT, R0, R2, P0 ;  /* 0x000000020000720c */ /* 0x000fda0000706670 */
[----:B------:R-:W-:Y:S05]  /*00a0*/  @P0 EXIT ;  /* 0x000000000000094d */ /* 0x000fea0003800000 */
[----:B------:R-:W0:Y:S01]  /*00b0*/  LDC R17, c[0x0][0x3a0] ;  /* 0x0000e800ff117b82 */ /* 0x000e220000000800 */
[----:B------:R-:W1:Y:S01]  /*00c0*/  LDCU.64 UR6, c[0x0][0x358] ;  /* 0x00006b00ff0677ac */ /* 0x000e620008000a00 */
[----:B------:R-:W-:Y:S01]  /*00d0*/  HFMA2 R26, -RZ, RZ, 0, 0 ;  /* 0x00000000ff1a7431 */ /* 0x000fe200000001ff */
[----:B0-----:R-:W-:-:S13]  /*00e0*/  ISETP.GE.AND P0, PT, R17, 0x1, PT ;  /* 0x000000011100780c */ /* 0x001fda0003f06270 */
[----:B-1----:R-:W-:Y:S05]  /*00f0*/  @!P0 BRA `(.L_x_0) ;  /* 0x0000000400b88947 */ /* 0x002fea0003800000 */
[C---:B------:R-:W-:Y:S01]  /*0100*/  ISETP.GE.U32.AND P1, PT, R17.reuse, 0x8, PT ;  /* 0x000000081100780c */ /* 0x040fe20003f26070 */
[----:B------:R-:W-:Y:S01]  /*0110*/  IMAD R18, R0, R17, RZ ;  /* 0x0000001100127224 */ /* 0x000fe200078e02ff */
[----:B------:R-:W-:Y:S02]  /*0120*/  LOP3.LUT R25, R17, 0x7, RZ, 0xc0, !PT ;  /* 0x0000000711197812 */ /* 0x000fe400078ec0ff */
[----:B------:R-:W-:Y:S02]  /*0130*/  MOV R26, RZ ;  /* 0x000000ff001a7202 */ /* 0x000fe40000000f00 */
[----:B------:R-:W-:Y:S02]  /*0140*/  ISETP.NE.AND P0, PT, R25, RZ, PT ;  /* 0x000000ff1900720c */ /* 0x000fe40003f05270 */
[----:B------:R-:W-:-:S05]  /*0150*/  MOV R19, RZ ;  /* 0x000000ff00137202 */ /* 0x000fca0000000f00 */
[----:B------:R-:W-:Y:S06]  /*0160*/  @!P1 BRA `(.L_x_1) ;  /* 0x0000000000c49947 */ /* 0x000fec0003800000 */
[----:B------:R-:W0:Y:S01]  /*0170*/  LDCU.64 UR4, c[0x0][0x380] ;  /* 0x00007000ff0477ac */ /* 0x000e220008000a00 */
[----:B------:R-:W-:Y:S02]  /*0180*/  LOP3.LUT R19, R17, 0x7ffffff8, RZ, 0xc0, !PT ;  /* 0x7ffffff811137812 */ /* 0x000fe400078ec0ff */
[----:B------:R-:W-:Y:S02]  /*0190*/  MOV R26, RZ ;  /* 0x000000ff001a7202 */ /* 0x000fe40000000f00 */
[----:B------:R-:W-:Y:S02]  /*01a0*/  MOV R2, R18 ;  /* 0x0000001200027202 */ /* 0x000fe40000000f00 */
[----:B------:R-:W-:Y:S02]  /*01b0*/  MOV R22, R16 ;  /* 0x0000001000167202 */ /* 0x000fe40000000f00 */
[----:B------:R-:W-:Y:S01]  /*01c0*/  IADD3 R20, PT, PT, -R19, RZ, RZ ;  /* 0x000000ff13147210 */ /* 0x000fe20007ffe1ff */
[----:B0-----:R-:W-:-:S04]  /*01d0*/  UIADD3 UR4, UP0, UPT, UR4, 0x10, URZ ;  /* 0x0000001004047890 */ /* 0x001fc8000ff1e0ff */
[----:B------:R-:W-:-:S12]  /*01e0*/  UIADD3.X UR5, UPT, UPT, URZ, UR5, URZ, UP0, !UPT ;  /* 0x00000005ff057290 */ /* 0x000fd800087fe4ff */
.L_x_2:
[----:B------:R-:W0:Y:S01]  /*01f0*/  LDC.64 R14, c[0x0][0x388] ;  /* 0x0000e200ff0e7b82 */ /* 0x000e220000000a00 */
[----:B------:R-:W-:Y:S02]  /*0200*/  MOV R4, UR4 ;  /* 0x0000000400047c02 */ /* 0x000fe40008000f00 */
[----:B------:R-:W-:-:S03]  /*0210*/  MOV R5, UR5 ;  /* 0x0000000500057c02 */ /* 0x000fc60008000f00 */
[----:B------:R-:W-:-:S05]  /*0220*/  IMAD.WIDE R4, R2, 0x4, R4 ;  /* 0x0000000402047825 */ /* 0x000fca00078e0204 */
[----:B------:R-:W2:Y:S04]  /*0230*/  LDG.E R21, desc[UR6][R4.64+-0x10] ;  /* 0xfffff00604157981 */ /* 0x000ea8000c1e1900 */
[----:B------:R-:W3:Y:S04]  /*0240*/  LDG.E R23, desc[UR6][R4.64+-0xc] ;  /* 0xfffff40604177981 */ /* 0x000ee8000c1e1900 */
[----:B------:R-:W4:Y:S01]  /*0250*/  LDG.E R29, desc[UR6][R4.64+-0x8] ;  /* 0xfffff806041d7981 */ /* 0x000f22000c1e1900 */
[----:B0-----:R-:W-:-:S05]  /*0260*/  IMAD.WIDE R14, R22, 0x4, R14 ;  /* 0x00000004160e7825 */ /* 0x001fca00078e020e */
[----:B------:R0:W2:Y:S01]  /*0270*/  LDG.E R24, desc[UR6][R14.64] ;  /* 0x000000060e187981 */ /* 0x0000a2000c1e1900 */
[----:B------:R-:W-:-:S04]  /*0280*/  IMAD.WIDE R12, R3, 0x4, R14 ;  /* 0x00000004030c7825 */ /* 0x000fc800078e020e */
[C---:B------:R-:W-:Y:S02]  /*0290*/  IMAD.WIDE R6, R3.reuse, 0x4, R12 ;  /* 0x0000000403067825 */ /* 0x040fe400078e020c */
[----:B------:R-:W3:Y:S02]  /*02a0*/  LDG.E R12, desc[UR6][R12.64] ;  /* 0x000000060c0c7981 */ /* 0x000ee4000c1e1900 */
[C---:B------:R-:W-:Y:S02]  /*02b0*/  IMAD.WIDE R8, R3.reuse, 0x4, R6 ;  /* 0x0000000403087825 */ /* 0x040fe400078e0206 */
[----:B------:R1:W4:Y:S02]  /*02c0*/  LDG.E R28, desc[UR6][R6.64] ;  /* 0x00000006061c7981 */ /* 0x000324000c1e1900 */
[C---:B------:R-:W-:Y:S02]  /*02d0*/  IMAD.WIDE R10, R3.reuse, 0x4, R8 ;  /* 0x00000004030a7825 */ /* 0x040fe400078e0208 */
[----:B------:R-:W5:Y:S02]  /*02e0*/  LDG.E R8, desc[UR6][R8.64] ;  /* 0x0000000608087981 */ /* 0x000f64000c1e1900 */
[----:B0-----:R-:W-:-:S05]  /*02f0*/  IMAD.WIDE R14, R3, 0x4, R10 ;  /* 0x00000004030e7825 */ /* 0x001fca00078e020a */
[----:B------:R-:W5:Y:S04]  /*0300*/  LDG.E R13, desc[UR6][R14.64] ;  /* 0x000000060e0d7981 */ /* 0x000f68000c1e1900 */
[----:B------:R-:W5:Y:S04]  /*0310*/  LDG.E R9, desc[UR6][R10.64] ;  /* 0x000000060a097981 */ /* 0x000f68000c1e1900 */
[----:B------:R-:W5:Y:S04]  /*0320*/  LDG.E R11, desc[UR6][R4.64+-0x4] ;  /* 0xfffffc06040b7981 */ /* 0x000f68000c1e1900 */
[----:B------:R-:W5:Y:S01]  /*0330*/  LDG.E R10, desc[UR6][R4.64+0x8] ;  /* 0x00000806040a7981 */ /* 0x000f62000c1e1900 */
[----:B--2---:R-:W-:Y:S01]  /*0340*/  FFMA R24, R21, R24, R26 ;  /* 0x0000001815187223 */ /* 0x004fe2000000001a */
[----:B------:R-:W-:-:S02]  /*0350*/  IMAD.WIDE R26, R3, 0x4, R14 ;  /* 0x00000004031a7825 */ /* 0x000fc400078e020e */
[----:B------:R-:W2:Y:S04]  /*0360*/  LDG.E R21, desc[UR6][R4.64] ;  /* 0x0000000604157981 */ /* 0x000ea8000c1e1900 */
[----:B------:R-:W2:Y:S01]  /*0370*/  LDG.E R14, desc[UR6][R4.64+0x4] ;  /* 0x00000406040e7981 */ /* 0x000ea2000c1e1900 */
[----:B-1----:R-:W-:-:S03]  /*0380*/  IMAD.WIDE R6, R3, 0x4, R26 ;  /* 0x0000000403067825 */ /* 0x002fc600078e021a */
[----:B------:R-:W2:Y:S04]  /*0390*/  LDG.E R15, desc[UR6][R4.64+0xc] ;  /* 0x00000c06040f7981 */ /* 0x000ea8000c1e1900 */
[----:B------:R-:W2:Y:S04]  /*03a0*/  LDG.E R6, desc[UR6][R6.64] ;  /* 0x0000000606067981 */ /* 0x000ea8000c1e1900 */
[----:B------:R-:W2:Y:S01]  /*03b0*/  LDG.E R5, desc[UR6][R26.64] ;  /* 0x000000061a057981 */ /* 0x000ea2000c1e1900 */
[----:B---3--:R-:W-:Y:S01]  /*03c0*/  FFMA R12, R23, R12, R24 ;  /* 0x0000000c170c7223 */ /* 0x008fe20000000018 */
[----:B------:R-:W-:-:S03]  /*03d0*/  IADD3 R20, PT, PT, R20, 0x8, RZ ;  /* 0x0000000814147810 */ /* 0x000fc60007ffe0ff */
[----:B----4-:R-:W-:Y:S01]  /*03e0*/  FFMA R12, R29, R28, R12 ;  /* 0x0000001c1d0c7223 */ /* 0x010fe2000000000c */
[----:B------:R-:W-:Y:S02]  /*03f0*/  ISETP.NE.AND P1, PT, R20, RZ, PT ;  /* 0x000000ff1400720c */ /* 0x000fe40003f25270 */
[----:B------:R-:W-:Y:S01]  /*0400*/  LEA R22, R3, R22, 0x3 ;  /* 0x0000001603167211 */ /* 0x000fe200078e18ff */
[----:B-----5:R-:W-:Y:S01]  /*0410*/  FFMA R8, R11, R8, R12 ;  /* 0x000000080b087223 */ /* 0x020fe2000000000c */
[----:B------:R-:W-:-:S03]  /*0420*/  IADD3 R2, PT, PT, R2, 0x8, RZ ;  /* 0x0000000802027810 */ /* 0x000fc60007ffe0ff */
[----:B--2---:R-:W-:-:S04]  /*0430*/  FFMA R9, R21, R9, R8 ;  /* 0x0000000915097223 */ /* 0x004fc80000000008 */
[----:B------:R-:W-:-:S04]  /*0440*/  FFMA R9, R14, R13, R9 ;  /* 0x0000000d0e097223 */ /* 0x000fc80000000009 */
[----:B------:R-:W-:-:S04]  /*0450*/  FFMA R10, R10, R5, R9 ;  /* 0x000000050a0a7223 */ /* 0x000fc80000000009 */
[----:B------:R-:W-:Y:S01]  /*0460*/  FFMA R26, R15, R6, R10 ;  /* 0x000000060f1a7223 */ /* 0x000fe2000000000a */
[----:B------:R-:W-:Y:S06]  /*0470*/  @P1 BRA `(.L_x_2) ;  /* 0xfffffffc005c1947 */ /* 0x000fec000383ffff */
.L_x_1:
[----:B------:R-:W-:Y:S05]  /*0480*/  @!P0 BRA `(.L_x_0) ;  /* 0x0000000000d48947 */ /* 0x000fea0003800000 */
[----:B------:R-:W-:Y:S02]  /*0490*/  ISETP.GE.U32.AND P0, PT, R25, 0x4, PT ;  /* 0x000000041900780c */ /* 0x000fe40003f06070 */
[----:B------:R-:W-:-:S04]  /*04a0*/  LOP3.LUT R2, R17, 0x3, RZ, 0xc0, !PT ;  /* 0x0000000311027812 */ /* 0x000fc800078ec0ff */
[----:B------:R-:W-:-:S07]  /*04b0*/  ISETP.NE.AND P1, PT, R2, RZ, PT ;  /* 0x000000ff0200720c */ /* 0x000fce0003f25270 */
[----:B------:R-:W-:Y:S06]  /*04c0*/  @!P0 BRA `(.L_x_3) ;  /* 0x0000000000588947 */ /* 0x000fec0003800000 */
[----:B------:R-:W0:Y:S01]  /*04d0*/  LDC.64 R10, c[0x0][0x388] ;  /* 0x0000e200ff0a7b82 */ /* 0x000e220000000a00 */
[----:B------:R-:W-:Y:S01]  /*04e0*/  IMAD R9, R19, R3, R16 ;  /* 0x0000000313097224 */ /* 0x000fe200078e0210 */
[----:B------:R-:W-:-:S06]  /*04f0*/  IADD3 R7, PT, PT, R18, R19, RZ ;  /* 0x0000001312077210 */ /* 0x000fcc0007ffe0ff */
[----:B------:R-:W1:Y:S01]  /*0500*/  LDC.64 R4, c[0x0][0x380] ;  /* 0x0000e000ff047b82 */ /* 0x000e620000000a00 */
[----:B0-----:R-:W-:-:S04]  /*0510*/  IMAD.WIDE R10, R9, 0x4, R10 ;  /* 0x00000004090a7825 */ /* 0x001fc800078e020a */
[----:B------:R-:W-:Y:S02]  /*0520*/  IMAD.WIDE R12, R3, 0x4, R10 ;  /* 0x00000004030c7825 */ /* 0x000fe400078e020a */
[----:B------:R-:W2:Y:S02]  /*0530*/  LDG.E R10, desc[UR6][R10.64] ;  /* 0x000000060a0a7981 */ /* 0x000ea4000c1e1900 */
[----:B-1----:R-:W-:-:S04]  /*0540*/  IMAD.WIDE R4, R7, 0x4, R4 ;  /* 0x0000000407047825 */ /* 0x002fc800078e0204 */
[C---:B------:R-:W-:Y:S01]  /*0550*/  IMAD.WIDE R6, R3.reuse, 0x4, R12 ;  /* 0x0000000403067825 */ /* 0x040fe200078e020c */
[----:B------:R-:W2:Y:S04]  /*0560*/  LDG.E R15, desc[UR6][R4.64] ;  /* 0x00000006040f7981 */ /* 0x000ea8000c1e1900 */
[----:B------:R-:W3:Y:S01]  /*0570*/  LDG.E R12, desc[UR6][R12.64] ;  /* 0x000000060c0c7981 */ /* 0x000ee2000c1e1900 */
[----:B------:R-:W-:-:S03]  /*0580*/  IMAD.WIDE R8, R3, 0x4, R6 ;  /* 0x0000000403087825 */ /* 0x000fc600078e0206 */
[----:B------:R-:W3:Y:S04]  /*0590*/  LDG.E R14, desc[UR6][R4.64+0x4] ;  /* 0x00000406040e7981 */ /* 0x000ee8000c1e1900 */
[----:B------:R-:W4:Y:S04]  /*05a0*/  LDG.E R20, desc[UR6][R6.64] ;  /* 0x0000000606147981 */ /* 0x000f28000c1e1900 */
[----:B------:R-:W4:Y:S04]  /*05b0*/  LDG.E R21, desc[UR6][R4.64+0x8] ;  /* 0x0000080604157981 */ /* 0x000f28000c1e1900 */
[----:B------:R-:W5:Y:S04]  /*05c0*/  LDG.E R23, desc[UR6][R4.64+0xc] ;  /* 0x00000c0604177981 */ /* 0x000f68000c1e1900 */
[----:B------:R-:W5:Y:S01]  /*05d0*/  LDG.E R8, desc[UR6][R8.64] ;  /* 0x0000000608087981 */ /* 0x000f62000c1e1900 */
[----:B------:R-:W-:Y:S01]  /*05e0*/  IADD3 R19, PT, PT, R19, 0x4, RZ ;  /* 0x0000000413137810 */ /* 0x000fe20007ffe0ff */
[----:B--2---:R-:W-:-:S04]  /*05f0*/  FFMA R15, R15, R10, R26 ;  /* 0x0000000a0f0f7223 */ /* 0x004fc8000000001a */
[----:B---3--:R-:W-:-:S04]  /*0600*/  FFMA R14, R14, R12, R15 ;  /* 0x0000000c0e0e7223 */ /* 0x008fc8000000000f */
[----:B----4-:R-:W-:-:S04]  /*0610*/  FFMA R14, R21, R20, R14 ;  /* 0x00000014150e7223 */ /* 0x010fc8000000000e */
[----:B-----5:R-:W-:-:S07]  /*0620*/  FFMA R26, R23, R8, R14 ;  /* 0x00000008171a7223 */ /* 0x020fce000000000e */
.L_x_3:
[----:B------:R-:W-:Y:S05]  /*0630*/  @!P1 BRA `(.L_x_0) ;  /* 0x0000000000689947 */ /* 0x000fea0003800000 */
[----:B------:R-:W0:Y:S01]  /*0640*/  LDC.64 R10, c[0x0][0x388] ;  /* 0x0000e200ff0a7b82 */ /* 0x000e220000000a00 */
[----:B------:R-:W-:Y:S02]  /*0650*/  ISETP.NE.AND P0, PT, R2, 0x1, PT ;  /* 0x000000010200780c */ /* 0x000fe40003f05270 */
[----:B------:R-:W-:-:S04]  /*0660*/  LOP3.LUT R17, R17, 0x1, RZ, 0xc0, !PT ;  /* 0x0000000111117812 */ /* 0x000fc800078ec0ff */
[----:B------:R-:W-:Y:S01]  /*0670*/  ISETP.NE.U32.AND P1, PT, R17, 0x1, PT ;  /* 0x000000011100780c */ /* 0x000fe20003f25070 */
[----:B------:R-:W1:Y:S06]  /*0680*/  LDC.64 R8, c[0x0][0x380] ;  /* 0x0000e000ff087b82 */ /* 0x000e6c0000000a00 */
[C---:B------:R-:W-:Y:S01]  /*0690*/  @P0 IMAD R15, R19.reuse, R3, R16 ;  /* 0x00000003130f0224 */ /* 0x040fe200078e0210 */
[----:B------:R-:W-:Y:S01]  /*06a0*/  @P0 IADD3 R13, PT, PT, R18, R19, RZ ;  /* 0x00000013120d0210 */ /* 0x000fe20007ffe0ff */
[----:B------:R-:W2:Y:S01]  /*06b0*/  LDC.64 R6, c[0x0][0x380] ;  /* 0x0000e000ff067b82 */ /* 0x000ea20000000a00 */
[----:B------:R-:W-:-:S07]  /*06c0*/  @P0 IADD3 R19, PT, PT, R19, 0x2, RZ ;  /* 0x0000000213130810 */ /* 0x000fce0007ffe0ff */
[----:B------:R-:W3:Y:S01]  /*06d0*/  LDC.64 R4, c[0x0][0x388] ;  /* 0x0000e200ff047b82 */ /* 0x000ee20000000a00 */
[----:B0-----:R-:W-:Y:S01]  /*06e0*/  @P0 IMAD.WIDE R10, R15, 0x4, R10 ;  /* 0x000000040f0a0825 */ /* 0x001fe200078e020a */
[----:B------:R-:W-:-:S03]  /*06f0*/  @!P1 IADD3 R15, PT, PT, R18, R19, RZ ;  /* 0x00000013120f9210 */ /* 0x000fc60007ffe0ff */
[----:B------:R-:W-:Y:S01]  /*0700*/  @!P1 IMAD R19, R19, R3, R16 ;  /* 0x0000000313139224 */ /* 0x000fe200078e0210 */
[----:B------:R-:W4:Y:S01]  /*0710*/  @P0 LDG.E R2, desc[UR6][R10.64] ;  /* 0x000000060a020981 */ /* 0x000f22000c1e1900 */
[----:B-1----:R-:W-:-:S04]  /*0720*/  @P0 IMAD.WIDE R8, R13, 0x4, R8 ;  /* 0x000000040d080825 */ /* 0x002fc800078e0208 */
[----:B------:R-:W-:Y:S01]  /*0730*/  @P0 IMAD.WIDE R12, R3, 0x4, R10 ;  /* 0x00000004030c0825 */ /* 0x000fe200078e020a */
[----:B------:R-:W4:Y:S03]  /*0740*/  @P0 LDG.E R17, desc[UR6][R8.64] ;  /* 0x0000000608110981 */ /* 0x000f26000c1e1900 */
[----:B--2---:R-:W-:Y:S01]  /*0750*/  @!P1 IMAD.WIDE R6, R15, 0x4, R6 ;  /* 0x000000040f069825 */ /* 0x004fe200078e0206 */
[----:B------:R-:W2:Y:S04]  /*0760*/  @P0 LDG.E R21, desc[UR6][R8.64+0x4] ;  /* 0x0000040608150981 */ /* 0x000ea8000c1e1900 */
[----:B------:R-:W2:Y:S01]  /*0770*/  @P0 LDG.E R12, desc[UR6][R12.64] ;  /* 0x000000060c0c0981 */ /* 0x000ea2000c1e1900 */
[----:B---3--:R-:W-:-:S03]  /*0780*/  @!P1 IMAD.WIDE R4, R19, 0x4, R4 ;  /* 0x0000000413049825 */ /* 0x008fc600078e0204 */
[----:B------:R-:W3:Y:S04]  /*0790*/  @!P1 LDG.E R7, desc[UR6][R6.64] ;  /* 0x0000000606079981 */ /* 0x000ee8000c1e1900 */
[----:B------:R-:W3:Y:S01]  /*07a0*/  @!P1 LDG.E R4, desc[UR6][R4.64] ;  /* 0x0000000604049981 */ /* 0x000ee2000c1e1900 */
[----:B----4-:R-:W-:-:S04]  /*07b0*/  @P0 FFMA R2, R17, R2, R26 ;  /* 0x0000000211020223 */ /* 0x010fc8000000001a */
[----:B--2---:R-:W-:-:S04]  /*07c0*/  @P0 FFMA R26, R21, R12, R2 ;  /* 0x0000000c151a0223 */ /* 0x004fc80000000002 */
[----:B---3--:R-:W-:-:S07]  /*07d0*/  @!P1 FFMA R26, R7, R4, R26 ;  /* 0x00000004071a9223 */ /* 0x008fce000000001a */
.L_x_0:
[----:B------:R-:W0:Y:S01]  /*07e0*/  LDC.64 R4, c[0x0][0x390] ;  /* 0x0000e400ff047b82 */ /* 0x000e220000000a00 */
[----:B------:R-:W-:-:S04]  /*07f0*/  IMAD R3, R0, R3, R16 ;  /* 0x0000000300037224 */ /* 0x000fc800078e0210 */
[----:B0-----:R-:W-:-:S05]  /*0800*/  IMAD.WIDE R2, R3, 0x4, R4 ;  /* 0x0000000403027825 */ /* 0x001fca00078e0204 */
[----:B------:R-:W-:Y:S01]  /*0810*/  STG.E desc[UR6][R2.64], R26 ;  /* 0x0000001a02007986 */ /* 0x000fe2000c101906 */
[----:B------:R-:W-:Y:S05]  /*0820*/  EXIT ;  /* 0x000000000000794d */ /* 0x000fea0003800000 */
.L_x_4:
[----:B------:R-:W-:-:S00]  /*0830*/  BRA `(.L_x_4) ;  /* 0xfffffffc00fc7947 */ /* 0x000fc0000383ffff */
[----:B------:R-:W-:-:S00]  /*0840*/  NOP ;  /* 0x0000000000007918 */ /* 0x000fc00000000000 */
        /* <DEDUP_REMOVED lines=11> */
.L_x_5:


//--------------------- .nv.shared.reserved.0     --------------------------
	.section	.nv.shared.reserved.0,"aw",@nobits
	.weak		__nv_reservedSMEM_offset_0_alias
	.size		__nv_reservedSMEM_offset_0_alias, 0, 64
	.other		__nv_reservedSMEM_offset_0_alias,@"STO_CUDA_RESERVED_SHARED STV_DEFAULT"
__nv_reservedSMEM_offset_0_alias:
	.zero		0
	.zero		64


//--------------------- .nv.constant0._Z15matrix_multiplyPfS_S_iii --------------------------
	.section	.nv.constant0._Z15matrix_multiplyPfS_S_iii,"a",@progbits
	.sectionflags	@""
	.align	4
.nv.constant0._Z15matrix_multiplyPfS_S_iii:
	.zero		932


//--------------------- SYMBOLS --------------------------

	.type		.nv.reservedSmem.offset0,@object
	.size		.nv.reservedSmem.offset0,0x4
